	.headerflags	@"EF_CUDA_TEXMODE_UNIFIED EF_CUDA_64BIT_ADDRESS EF_CUDA_ACCELERATORS EF_CUDA_SM90 EF_CUDA_VIRTUAL_SM(EF_CUDA_SM90)"
	.elftype	@"ET_EXEC"


//--------------------- .nv.info                  --------------------------
	.section	.nv.info,"",@"SHT_CUDA_INFO"
	.align	4


	//----- nvinfo : EIATTR_REGCOUNT
	.align		4
        /*0000*/ 	.byte	0x04, 0x2f
        /*0002*/ 	.short	(.L_3 - .L_2)
	.align		4
.L_2:
        /*0004*/ 	.word	index@(triton_poi_fused__native_batch_norm_legit_no_training_14)
        /*0008*/ 	.word	0x00000020


	//----- nvinfo : EIATTR_MIN_STACK_SIZE
	.align		4
.L_3:
        /*000c*/ 	.byte	0x04, 0x12
        /*000e*/ 	.short	(.L_5 - .L_4)
	.align		4
.L_4:
        /*0010*/ 	.word	index@(triton_poi_fused__native_batch_norm_legit_no_training_14)
        /*0014*/ 	.word	0x00000000


	//----- nvinfo : EIATTR_FRAME_SIZE
	.align		4
.L_5:
        /*0018*/ 	.byte	0x04, 0x11
        /*001a*/ 	.short	(.L_7 - .L_6)
	.align		4
.L_6:
        /*001c*/ 	.word	index@(triton_poi_fused__native_batch_norm_legit_no_training_14)
        /*0020*/ 	.word	0x00000000


	//----- nvinfo : EIATTR_MIN_STACK_SIZE
	.align		4
.L_7:
        /*0024*/ 	.byte	0x04, 0x12
        /*0026*/ 	.short	(.L_9 - .L_8)
	.align		4
.L_8:
        /*0028*/ 	.word	index@(triton_poi_fused__native_batch_norm_legit_no_training_14)
        /*002c*/ 	.word	0x00000000
.L_9:


//--------------------- .nv.info.triton_poi_fused__native_batch_norm_legit_no_training_14 --------------------------
	.section	.nv.info.triton_poi_fused__native_batch_norm_legit_no_training_14,"",@"SHT_CUDA_INFO"
	.sectionflags	@""
	.align	4


	//----- nvinfo : EIATTR_CUDA_API_VERSION
	.align		4
        /*0000*/ 	.byte	0x04, 0x37
        /*0002*/ 	.short	(.L_11 - .L_10)
.L_10:
        /*0004*/ 	.word	0x0000007c


	//----- nvinfo : EIATTR_KPARAM_INFO
	.align		4
.L_11:
        /*0008*/ 	.byte	0x04, 0x17
        /*000a*/ 	.short	(.L_13 - .L_12)
.L_12:
        /*000c*/ 	.word	0x00000000
        /*0010*/ 	.short	0x0006
        /*0012*/ 	.short	0x0030
        /*0014*/ 	.byte	0x00, 0xf0, 0x11, 0x00


	//----- nvinfo : EIATTR_KPARAM_INFO
	.align		4
.L_13:
        /*0018*/ 	.byte	0x04, 0x17
        /*001a*/ 	.short	(.L_15 - .L_14)
.L_14:
        /*001c*/ 	.word	0x00000000
        /*0020*/ 	.short	0x0005
        /*0022*/ 	.short	0x0028
        /*0024*/ 	.byte	0x00, 0xf4, 0x21, 0x00


	//----- nvinfo : EIATTR_KPARAM_INFO
	.align		4
.L_15:
        /*0028*/ 	.byte	0x04, 0x17
        /*002a*/ 	.short	(.L_17 - .L_16)
.L_16:
        /*002c*/ 	.word	0x00000000
        /*0030*/ 	.short	0x0004
        /*0032*/ 	.short	0x0020
        /*0034*/ 	.byte	0x00, 0xf4, 0x21, 0x00


	//----- nvinfo : EIATTR_KPARAM_INFO
	.align		4
.L_17:
        /*0038*/ 	.byte	0x04, 0x17
        /*003a*/ 	.short	(.L_19 - .L_18)
.L_18:
        /*003c*/ 	.word	0x00000000
        /*0040*/ 	.short	0x0003
        /*0042*/ 	.short	0x0018
        /*0044*/ 	.byte	0x00, 0xf4, 0x21, 0x00


	//----- nvinfo : EIATTR_KPARAM_INFO
	.align		4
.L_19:
        /*0048*/ 	.byte	0x04, 0x17
        /*004a*/ 	.short	(.L_21 - .L_20)
.L_20:
        /*004c*/ 	.word	0x00000000
        /*0050*/ 	.short	0x0002
        /*0052*/ 	.short	0x0010
        /*0054*/ 	.byte	0x00, 0xf4, 0x21, 0x00


	//----- nvinfo : EIATTR_KPARAM_INFO
	.align		4
.L_21:
        /*0058*/ 	.byte	0x04, 0x17
        /*005a*/ 	.short	(.L_23 - .L_22)
.L_22:
        /*005c*/ 	.word	0x00000000
        /*0060*/ 	.short	0x0001
        /*0062*/ 	.short	0x0008
        /*0064*/ 	.byte	0x00, 0xf4, 0x21, 0x00


	//----- nvinfo : EIATTR_KPARAM_INFO
	.align		4
.L_23:
        /*0068*/ 	.byte	0x04, 0x17
        /*006a*/ 	.short	(.L_25 - .L_24)
.L_24:
        /*006c*/ 	.word	0x00000000
        /*0070*/ 	.short	0x0000
        /*0072*/ 	.short	0x0000
        /*0074*/ 	.byte	0x00, 0xf4, 0x21, 0x00


	//----- nvinfo : EIATTR_SPARSE_MMA_MASK
	.align		4
.L_25:
        /*0078*/ 	.byte	0x03, 0x50
        /*007a*/ 	.short	0x0000


	//----- nvinfo : EIATTR_MAXREG_COUNT
	.align		4
        /*007c*/ 	.byte	0x03, 0x1b
        /*007e*/ 	.short	0x00ff


	//----- nvinfo : EIATTR_EXIT_INSTR_OFFSETS
	.align		4
        /*0080*/ 	.byte	0x04, 0x1c
        /*0082*/ 	.short	(.L_27 - .L_26)


	//   ....[0]....
.L_26:
        /*0084*/ 	.word	0x00000950


	//----- nvinfo : EIATTR_REQNTID
	.align		4
.L_27:
        /*0088*/ 	.byte	0x04, 0x10
        /*008a*/ 	.short	(.L_29 - .L_28)
.L_28:
        /*008c*/ 	.word	0x00000080
        /*0090*/ 	.word	0x00000001
        /*0094*/ 	.word	0x00000001


	//----- nvinfo : EIATTR_CBANK_PARAM_SIZE
	.align		4
.L_29:
        /*0098*/ 	.byte	0x03, 0x19
        /*009a*/ 	.short	0x0034


	//----- nvinfo : EIATTR_PARAM_CBANK
	.align		4
        /*009c*/ 	.byte	0x04, 0x0a
        /*009e*/ 	.short	(.L_31 - .L_30)
	.align		4
.L_30:
        /*00a0*/ 	.word	index@(.nv.constant0.triton_poi_fused__native_batch_norm_legit_no_training_14)
        /*00a4*/ 	.short	0x0210
        /*00a6*/ 	.short	0x0034


	//----- nvinfo : EIATTR_SW_WAR
	.align		4
.L_31:
        /*00a8*/ 	.byte	0x04, 0x36
        /*00aa*/ 	.short	(.L_33 - .L_32)
.L_32:
        /*00ac*/ 	.word	0x00000008
.L_33:


//--------------------- .nv.callgraph             --------------------------
	.section	.nv.callgraph,"",@"SHT_CUDA_CALLGRAPH"
	.align	4
	.sectionentsize	8
	.align		4
        /*0000*/ 	.word	0x00000000
	.align		4
        /*0004*/ 	.word	0xffffffff
	.align		4
        /*0008*/ 	.word	0x00000000
	.align		4
        /*000c*/ 	.word	0xfffffffe
	.align		4
        /*0010*/ 	.word	0x00000000
	.align		4
        /*0014*/ 	.word	0xfffffffd
	.align		4
        /*0018*/ 	.word	0x00000000
	.align		4
        /*001c*/ 	.word	0xfffffffc


//--------------------- .nv.constant4             --------------------------
	.section	.nv.constant4,"a",@progbits
	.align	8
	.align		8
.nv.constant4:
        /*0000*/ 	.dword	_$_str
	.align		8
        /*0008*/ 	.dword	_$_str_$_2


//--------------------- .text.triton_poi_fused__native_batch_norm_legit_no_training_14 --------------------------
	.section	.text.triton_poi_fused__native_batch_norm_legit_no_training_14,"ax",@progbits
	.align	128
        .global         triton_poi_fused__native_batch_norm_legit_no_training_14
        .type           triton_poi_fused__native_batch_norm_legit_no_training_14,@function
        .size           triton_poi_fused__native_batch_norm_legit_no_training_14,(.L_x_1 - triton_poi_fused__native_batch_norm_legit_no_training_14)
        .other          triton_poi_fused__native_batch_norm_legit_no_training_14,@"STO_CUDA_ENTRY STV_DEFAULT"
triton_poi_fused__native_batch_norm_legit_no_training_14:
.text.triton_poi_fused__native_batch_norm_legit_no_training_14:
[----:B------:R-:W-:Y:S01]  /*0000*/  LDC R1, c[0x0][0x28] ;  /* 0x00000a00ff017b82 */ /* 0x000fe20000000800 */
[----:B------:R-:W1:Y:S07]  /*0010*/  S2R R0, SR_TID.X ;  /* 0x0000000000007919 */ /* 0x000e6e0000002100 */
[----:B------:R-:W2:Y:S01]  /*0020*/  LDC.64 R24, c[0x0][0x218] ;  /* 0x00008600ff187b82 */ /* 0x000ea20000000a00 */
[----:B------:R-:W-:Y:S01]  /*0030*/  ULDC.64 UR4, c[0x0][0x208] ;  /* 0x0000820000047ab9 */ /* 0x000fe20000000a00 */
[----:B------:R-:W3:Y:S06]  /*0040*/  S2R R3, SR_CTAID.X ;  /* 0x0000000000037919 */ /* 0x000eec0000002500 */
[----:B------:R-:W4:Y:S08]  /*0050*/  LDC.64 R20, c[0x0][0x210] ;  /* 0x00008400ff147b82 */ /* 0x000f300000000a00 */
[----:B------:R-:W5:Y:S08]  /*0060*/  LDC.64 R16, c[0x0][0x220] ;  /* 0x00008800ff107b82 */ /* 0x000f700000000a00 */
[----:B------:R-:W5:Y:S01]  /*0070*/  LDC.64 R28, c[0x0][0x230] ;  /* 0x00008c00ff1c7b82 */ /* 0x000f620000000a00 */
[----:B-1----:R-:W-:-:S04]  /*0080*/  SHF.L.U32 R0, R0, 0x2, RZ ;  /* 0x0000000200007819 */ /* 0x002fc800000006ff */
[----:B------:R-:W-:Y:S02]  /*0090*/  LOP3.LUT R0, R0, 0x1fc, RZ, 0xc0, !PT ;  /* 0x000001fc00007812 */ /* 0x000fe400078ec0ff */
[----:B---3--:R-:W-:Y:S02]  /*00a0*/  SHF.R.S32.HI R19, RZ, 0x15, R3 ;  /* 0x00000015ff137819 */ /* 0x008fe40000011403 */
[----:B------:R-:W-:Y:S02]  /*00b0*/  LEA R2, R3, R0, 0xa ;  /* 0x0000000003027211 */ /* 0x000fe400078e50ff */
[----:B------:R-:W-:-:S03]  /*00c0*/  SGXT R19, R19, 0x1 ;  /* 0x000000011313781a */ /* 0x000fc60000000200 */
[----:B----4-:R-:W-:Y:S01]  /*00d0*/  IMAD.WIDE R20, R2, 0x4, R20 ;  /* 0x0000000402147825 */ /* 0x010fe200078e0214 */
[----:B------:R-:W-:-:S04]  /*00e0*/  LEA.HI R0, R19, R2, RZ, 0xa ;  /* 0x0000000213007211 */ /* 0x000fc800078f50ff */
[----:B------:R-:W-:Y:S01]  /*00f0*/  LOP3.LUT R3, R0, 0xfffffc00, RZ, 0xc0, !PT ;  /* 0xfffffc0000037812 */ /* 0x000fe200078ec0ff */
[----:B------:R-:W3:Y:S03]  /*0100*/  LDG.E.128 R12, desc[UR4][R20.64] ;  /* 0x00000004140c7981 */ /* 0x000ee6000c1e1d00 */
[----:B------:R-:W-:-:S05]  /*0110*/  IADD3 R3, R2, -R3, RZ ;  /* 0x8000000302037210 */ /* 0x000fca0007ffe0ff */
[C---:B--2---:R-:W-:Y:S01]  /*0120*/  IMAD.WIDE R4, R3.reuse, 0x4, R24 ;  /* 0x0000000403047825 */ /* 0x044fe200078e0218 */
[----:B------:R-:W-:Y:S01]  /*0130*/  IADD3 R0, R2, 0x200, RZ ;  /* 0x0000020002007810 */ /* 0x000fe20007ffe0ff */
[----:B------:R-:W2:Y:S02]  /*0140*/  LDG.E.128 R20, desc[UR4][R20.64+0x800] ;  /* 0x0008000414147981 */ /* 0x000ea4000c1e1d00 */
[----:B-----5:R-:W-:Y:S02]  /*0150*/  IMAD.WIDE R8, R3, 0x4, R16 ;  /* 0x0000000403087825 */ /* 0x020fe400078e0210 */
[----:B------:R-:W3:Y:S04]  /*0160*/  LDG.E.EL.128 R4, desc[UR4][R4.64] ;  /* 0x0000000404047981 */ /* 0x000ee8000c2e1d00 */
[----:B------:R-:W4:Y:S01]  /*0170*/  LDG.E.EL.128 R8, desc[UR4][R8.64] ;  /* 0x0000000408087981 */ /* 0x000f22000c2e1d00 */
[----:B------:R-:W-:-:S04]  /*0180*/  LEA.HI R19, R19, R0, RZ, 0xa ;  /* 0x0000000013137211 */ /* 0x000fc800078f50ff */
[----:B------:R-:W-:-:S04]  /*0190*/  LOP3.LUT R19, R19, 0xfffffc00, RZ, 0xc0, !PT ;  /* 0xfffffc0013137812 */ /* 0x000fc800078ec0ff */
[----:B------:R-:W-:-:S05]  /*01a0*/  IADD3 R0, R0, -R19, RZ ;  /* 0x8000001300007210 */ /* 0x000fca0007ffe0ff */
[----:B------:R-:W-:-:S06]  /*01b0*/  IMAD.WIDE R16, R0, 0x4, R16 ;  /* 0x0000000400107825 */ /* 0x000fcc00078e0210 */
[----:B------:R-:W5:Y:S01]  /*01c0*/  LDG.E.EL.128 R16, desc[UR4][R16.64] ;  /* 0x0000000410107981 */ /* 0x000f62000c2e1d00 */
[----:B------:R-:W-:-:S06]  /*01d0*/  IMAD.WIDE R24, R0, 0x4, R24 ;  /* 0x0000000400187825 */ /* 0x000fcc00078e0218 */
[----:B------:R-:W2:Y:S01]  /*01e0*/  LDG.E.EL.128 R24, desc[UR4][R24.64] ;  /* 0x0000000418187981 */ /* 0x000ea2000c2e1d00 */
[----:B---3--:R-:W-:Y:S01]  /*01f0*/  FADD R7, R15, -R7 ;  /* 0x800000070f077221 */ /* 0x008fe20000000000 */
[----:B----4-:R-:W-:-:S06]  /*0200*/  FADD R15, R8, 9.9999997473787516356e-06 ;  /* 0x3727c5ac080f7421 */ /* 0x010fcc0000000000 */
[----:B------:R-:W1:Y:S01]  /*0210*/  MUFU.SQRT R15, R15 ;  /* 0x0000000f000f7308 */ /* 0x000e620000002000 */
[----:B------:R-:W-:Y:S01]  /*0220*/  FADD R8, R9, 9.9999997473787516356e-06 ;  /* 0x3727c5ac09087421 */ /* 0x000fe20000000000 */
[----:B------:R-:W-:-:S06]  /*0230*/  FADD R9, R10, 9.9999997473787516356e-06 ;  /* 0x3727c5ac0a097421 */ /* 0x000fcc0000000000 */
[----:B------:R-:W3:Y:S01]  /*0240*/  MUFU.SQRT R8, R8 ;  /* 0x0000000800087308 */ /* 0x000ee20000002000 */
[----:B-1----:R-:W-:-:S07]  /*0250*/  FSETP.GT.AND P3, PT, R15, 8.50705917302346158658e+37, PT ;  /* 0x7e8000000f00780b */ /* 0x002fce0003f64000 */
[----:B------:R-:W1:Y:S01]  /*0260*/  MUFU.SQRT R9, R9 ;  /* 0x0000000900097308 */ /* 0x000e620000002000 */
[----:B------:R-:W-:Y:S01]  /*0270*/  FSETP.GEU.AND P4, PT, R15, 1.175494350822287508e-38, PT ;  /* 0x008000000f00780b */ /* 0x000fe20003f8e000 */
[----:B------:R-:W-:Y:S01]  /*0280*/  FADD R10, R11, 9.9999997473787516356e-06 ;  /* 0x3727c5ac0b0a7421 */ /* 0x000fe20000000000 */
[----:B------:R-:W-:Y:S01]  /*0290*/  FADD R5, R13, -R5 ;  /* 0x800000050d057221 */ /* 0x000fe20000000000 */
[----:B---3--:R-:W-:-:S04]  /*02a0*/  FSETP.GT.AND P5, PT, R8, 8.50705917302346158658e+37, PT ;  /* 0x7e8000000800780b */ /* 0x008fc80003fa4000 */
[----:B------:R-:W3:Y:S01]  /*02b0*/  MUFU.SQRT R10, R10 ;  /* 0x0000000a000a7308 */ /* 0x000ee20000002000 */
[----:B------:R-:W-:Y:S01]  /*02c0*/  @P3 FMUL R15, R15, 0.25 ;  /* 0x3e8000000f0f3820 */ /* 0x000fe20000400000 */
[----:B------:R-:W-:Y:S01]  /*02d0*/  FSETP.GEU.AND P0, PT, R8, 1.175494350822287508e-38, PT ;  /* 0x008000000800780b */ /* 0x000fe20003f0e000 */
[----:B-----5:R-:W-:Y:S01]  /*02e0*/  FADD R11, R16, 9.9999997473787516356e-06 ;  /* 0x3727c5ac100b7421 */ /* 0x020fe20000000000 */
[----:B------:R-:W-:Y:S02]  /*02f0*/  FADD R13, R12, -R4 ;  /* 0x800000040c0d7221 */ /* 0x000fe40000000000 */
[----:B------:R-:W-:Y:S01]  /*0300*/  @!P4 FMUL R15, R15, 16777216 ;  /* 0x4b8000000f0fc820 */ /* 0x000fe20000400000 */
[----:B-1----:R-:W-:Y:S01]  /*0310*/  FSETP.GT.AND P6, PT, R9, 8.50705917302346158658e+37, PT ;  /* 0x7e8000000900780b */ /* 0x002fe20003fc4000 */
[----:B------:R-:W-:Y:S01]  /*0320*/  HFMA2.MMA R4, -RZ, RZ, 1.625, 0 ;  /* 0x3e800000ff047435 */ /* 0x000fe200000001ff */
[----:B------:R-:W-:Y:S01]  /*0330*/  FADD R17, R17, 9.9999997473787516356e-06 ;  /* 0x3727c5ac11117421 */ /* 0x000fe20000000000 */
[----:B------:R-:W-:Y:S01]  /*0340*/  FSETP.GEU.AND P1, PT, R9, 1.175494350822287508e-38, PT ;  /* 0x008000000900780b */ /* 0x000fe20003f2e000 */
[----:B------:R-:W-:Y:S01]  /*0350*/  MUFU.SQRT R11, R11 ;  /* 0x0000000b000b7308 */ /* 0x000fe20000002000 */
[----:B------:R-:W-:Y:S01]  /*0360*/  @P5 FMUL R8, R8, 0.25 ;  /* 0x3e80000008085820 */ /* 0x000fe20000400000 */
[----:B--2---:R-:W-:-:S06]  /*0370*/  FADD R26, R22, -R26 ;  /* 0x8000001a161a7221 */ /* 0x004fcc0000000000 */
[----:B------:R-:W1:Y:S01]  /*0380*/  MUFU.RCP R15, R15 ;  /* 0x0000000f000f7308 */ /* 0x000e620000001000 */
[----:B------:R-:W-:Y:S01]  /*0390*/  FSEL R22, R4, 1, P3 ;  /* 0x3f80000004167808 */ /* 0x000fe20001800000 */
[----:B------:R-:W-:Y:S01]  /*03a0*/  FADD R18, R18, 9.9999997473787516356e-06 ;  /* 0x3727c5ac12127421 */ /* 0x000fe20000000000 */
[----:B------:R-:W-:Y:S01]  /*03b0*/  FADD R19, R19, 9.9999997473787516356e-06 ;  /* 0x3727c5ac13137421 */ /* 0x000fe20000000000 */
[----:B------:R-:W-:-:S04]  /*03c0*/  @!P0 FMUL R8, R8, 16777216 ;  /* 0x4b80000008088820 */ /* 0x000fc80000400000 */
[----:B------:R-:W2:Y:S01]  /*03d0*/  MUFU.SQRT R16, R17 ;  /* 0x0000001100107308 */ /* 0x000ea20000002000 */
[----:B---3--:R-:W-:Y:S01]  /*03e0*/  FSETP.GT.AND P2, PT, R10, 8.50705917302346158658e+37, PT ;  /* 0x7e8000000a00780b */ /* 0x008fe20003f44000 */
[----:B------:R-:W-:Y:S01]  /*03f0*/  @P6 FMUL R9, R9, 0.25 ;  /* 0x3e80000009096820 */ /* 0x000fe20000400000 */
[----:B------:R-:W-:Y:S01]  /*0400*/  FADD R6, R14, -R6 ;  /* 0x800000060e067221 */ /* 0x000fe20000000000 */
[----:B------:R-:W-:Y:S01]  /*0410*/  @!P4 FMUL R22, R22, 16777216 ;  /* 0x4b8000001616c820 */ /* 0x000fe20000400000 */
[----:B------:R-:W-:Y:S01]  /*0420*/  FSETP.GEU.AND P3, PT, R10, 1.175494350822287508e-38, PT ;  /* 0x008000000a00780b */ /* 0x000fe20003f6e000 */
[----:B------:R-:W-:Y:S02]  /*0430*/  @!P1 FMUL R9, R9, 16777216 ;  /* 0x4b80000009099820 */ /* 0x000fe40000400000 */
[----:B------:R3:W4:Y:S01]  /*0440*/  MUFU.SQRT R14, R18 ;  /* 0x00000012000e7308 */ /* 0x0007220000002000 */
[----:B-1----:R-:W-:Y:S01]  /*0450*/  FMUL R22, R15, R22 ;  /* 0x000000160f167220 */ /* 0x002fe20000400000 */
[----:B------:R-:W-:Y:S01]  /*0460*/  FADD R25, R21, -R25 ;  /* 0x8000001915197221 */ /* 0x000fe20000000000 */
[----:B------:R-:W-:-:S05]  /*0470*/  FSETP.GT.AND P4, PT, R11, 8.50705917302346158658e+37, PT ;  /* 0x7e8000000b00780b */ /* 0x000fca0003f84000 */
[----:B------:R-:W1:Y:S01]  /*0480*/  MUFU.SQRT R17, R19 ;  /* 0x0000001300117308 */ /* 0x000e620000002000 */
[C---:B------:R-:W-:Y:S02]  /*0490*/  FSEL R15, R4.reuse, 1, P5 ;  /* 0x3f800000040f7808 */ /* 0x040fe40002800000 */
[----:B---3--:R-:W-:-:S05]  /*04a0*/  FSEL R18, R4, 1, P6 ;  /* 0x3f80000004127808 */ /* 0x008fca0003000000 */
[----:B------:R-:W3:Y:S01]  /*04b0*/  MUFU.RCP R8, R8 ;  /* 0x0000000800087308 */ /* 0x000ee20000001000 */
[----:B--2---:R-:W-:Y:S01]  /*04c0*/  FSETP.GT.AND P6, PT, R16, 8.50705917302346158658e+37, PT ;  /* 0x7e8000001000780b */ /* 0x004fe20003fc4000 */
[----:B------:R-:W-:Y:S01]  /*04d0*/  FADD R12, R20, -R24 ;  /* 0x80000018140c7221 */ /* 0x000fe20000000000 */
[----:B------:R-:W-:Y:S01]  /*04e0*/  FSEL R20, R4, 1, P2 ;  /* 0x3f80000004147808 */ /* 0x000fe20001000000 */
[----:B------:R-:W-:-:S04]  /*04f0*/  @P2 FMUL R10, R10, 0.25 ;  /* 0x3e8000000a0a2820 */ /* 0x000fc80000400000 */
[----:B------:R-:W2:Y:S01]  /*0500*/  MUFU.RCP R21, R9 ;  /* 0x0000000900157308 */ /* 0x000ea20000001000 */
[----:B------:R-:W-:Y:S01]  /*0510*/  @!P0 FMUL R15, R15, 16777216 ;  /* 0x4b8000000f0f8820 */ /* 0x000fe20000400000 */
[----:B------:R-:W-:Y:S01]  /*0520*/  FSETP.GEU.AND P0, PT, R16, 1.175494350822287508e-38, PT ;  /* 0x008000001000780b */ /* 0x000fe20003f0e000 */
[----:B------:R-:W-:Y:S01]  /*0530*/  @!P3 FMUL R10, R10, 16777216 ;  /* 0x4b8000000a0ab820 */ /* 0x000fe20000400000 */
[----:B------:R-:W-:Y:S01]  /*0540*/  FSETP.GEU.AND P5, PT, R11, 1.175494350822287508e-38, PT ;  /* 0x008000000b00780b */ /* 0x000fe20003fae000 */
[----:B------:R-:W-:Y:S01]  /*0550*/  @!P3 FMUL R20, R20, 16777216 ;  /* 0x4b8000001414b820 */ /* 0x000fe20000400000 */
[----:B----4-:R-:W-:Y:S01]  /*0560*/  FSETP.GT.AND P2, PT, R14, 8.50705917302346158658e+37, PT ;  /* 0x7e8000000e00780b */ /* 0x010fe20003f44000 */
[----:B------:R-:W-:Y:S01]  /*0570*/  @!P1 FMUL R18, R18, 16777216 ;  /* 0x4b80000012129820 */ /* 0x000fe20000400000 */
[----:B-1----:R-:W-:Y:S01]  /*0580*/  FSETP.GT.AND P3, PT, R17, 8.50705917302346158658e+37, PT ;  /* 0x7e8000001100780b */ /* 0x002fe20003f64000 */
[----:B------:R-:W-:Y:S01]  /*0590*/  FADD R23, R23, -R27 ;  /* 0x8000001b17177221 */ /* 0x000fe20000000000 */
[----:B---3--:R-:W-:Y:S01]  /*05a0*/  FMUL R24, R8, R15 ;  /* 0x0000000f08187220 */ /* 0x008fe20000400000 */
[----:B------:R-:W-:Y:S01]  /*05b0*/  @P4 FMUL R11, R11, 0.25 ;  /* 0x3e8000000b0b4820 */ /* 0x000fe20000400000 */
[----:B------:R-:W1:Y:S01]  /*05c0*/  MUFU.RCP R27, R10 ;  /* 0x0000000a001b7308 */ /* 0x000e620000001000 */
[----:B------:R-:W-:Y:S01]  /*05d0*/  FSEL R8, R4, 1, P4 ;  /* 0x3f80000004087808 */ /* 0x000fe20002000000 */
[----:B------:R-:W-:Y:S01]  /*05e0*/  @P6 FMUL R16, R16, 0.25 ;  /* 0x3e80000010106820 */ /* 0x000fe20000400000 */
[----:B------:R-:W-:-:S02]  /*05f0*/  FSETP.GEU.AND P1, PT, R14, 1.175494350822287508e-38, PT ;  /* 0x008000000e00780b */ /* 0x000fc40003f2e000 */
[----:B------:R-:W-:Y:S01]  /*0600*/  FSETP.GEU.AND P4, PT, R17, 1.175494350822287508e-38, PT ;  /* 0x008000001100780b */ /* 0x000fe20003f8e000 */
[----:B--2---:R-:W-:Y:S02]  /*0610*/  FMUL R21, R21, R18 ;  /* 0x0000001215157220 */ /* 0x004fe40000400000 */
[----:B------:R-:W2:Y:S01]  /*0620*/  LDC.64 R18, c[0x0][0x228] ;  /* 0x00008a00ff127b82 */ /* 0x000ea20000000a00 */
[----:B------:R-:W-:Y:S01]  /*0630*/  @!P0 FMUL R16, R16, 16777216 ;  /* 0x4b80000010108820 */ /* 0x000fe20000400000 */
[----:B------:R-:W-:Y:S01]  /*0640*/  @!P5 FMUL R11, R11, 16777216 ;  /* 0x4b8000000b0bd820 */ /* 0x000fe20000400000 */
[----:B------:R-:W-:Y:S01]  /*0650*/  @P2 FMUL R14, R14, 0.25 ;  /* 0x3e8000000e0e2820 */ /* 0x000fe20000400000 */
[----:B------:R-:W-:Y:S02]  /*0660*/  @P3 FMUL R17, R17, 0.25 ;  /* 0x3e80000011113820 */ /* 0x000fe40000400000 */
[----:B------:R-:W3:Y:S01]  /*0670*/  MUFU.RCP R15, R11 ;  /* 0x0000000b000f7308 */ /* 0x000ee20000001000 */
[----:B-1----:R-:W-:Y:S01]  /*0680*/  FMUL R20, R27, R20 ;  /* 0x000000141b147220 */ /* 0x002fe20000400000 */
[----:B------:R-:W-:-:S02]  /*0690*/  @!P1 FMUL R14, R14, 16777216 ;  /* 0x4b8000000e0e9820 */ /* 0x000fc40000400000 */
[----:B------:R-:W-:-:S04]  /*06a0*/  @!P4 FMUL R17, R17, 16777216 ;  /* 0x4b8000001111c820 */ /* 0x000fc80000400000 */
[----:B------:R-:W1:Y:S01]  /*06b0*/  MUFU.RCP R16, R16 ;  /* 0x0000001000107308 */ /* 0x000e620000001000 */
[----:B------:R-:W-:Y:S01]  /*06c0*/  FMUL R27, R13, R22 ;  /* 0x000000160d1b7220 */ /* 0x000fe20000400000 */
[----:B------:R-:W-:Y:S01]  /*06d0*/  FMUL R22, R5, R24 ;  /* 0x0000001805167220 */ /* 0x000fe20000400000 */
[----:B------:R-:W-:-:S05]  /*06e0*/  FSEL R9, R4, 1, P6 ;  /* 0x3f80000004097808 */ /* 0x000fca0003000000 */
[----:B------:R1:W4:Y:S01]  /*06f0*/  MUFU.RCP R10, R14 ;  /* 0x0000000e000a7308 */ /* 0x0003220000001000 */
[----:B------:R-:W-:Y:S01]  /*0700*/  @!P5 FMUL R8, R8, 16777216 ;  /* 0x4b8000000808d820 */ /* 0x000fe20000400000 */
[----:B------:R-:W-:Y:S01]  /*0710*/  @!P0 FMUL R9, R9, 16777216 ;  /* 0x4b80000009098820 */ /* 0x000fe20000400000 */
[----:B------:R-:W-:-:S05]  /*0720*/  FSEL R5, R4, 1, P3 ;  /* 0x3f80000004057808 */ /* 0x000fca0001800000 */
[----:B------:R-:W5:Y:S01]  /*0730*/  MUFU.RCP R24, R17 ;  /* 0x0000001100187308 */ /* 0x000f620000001000 */
[----:B------:R-:W-:Y:S01]  /*0740*/  FSEL R13, R4, 1, P2 ;  /* 0x3f800000040d7808 */ /* 0x000fe20001000000 */
[----:B------:R-:W-:Y:S01]  /*0750*/  FMUL R21, R6, R21 ;  /* 0x0000001506157220 */ /* 0x000fe20000400000 */
[----:B------:R-:W-:Y:S01]  /*0760*/  FMUL R20, R7, R20 ;  /* 0x0000001407147220 */ /* 0x000fe20000400000 */
[----:B---3--:R-:W-:Y:S01]  /*0770*/  FMUL R15, R15, R8 ;  /* 0x000000080f0f7220 */ /* 0x008fe20000400000 */
[----:B-1----:R-:W-:Y:S01]  /*0780*/  FMUL R14, R16, R9 ;  /* 0x00000009100e7220 */ /* 0x002fe20000400000 */
[----:B--2---:R-:W-:-:S04]  /*0790*/  IMAD.WIDE R6, R3, 0x4, R18 ;  /* 0x0000000403067825 */ /* 0x004fc800078e0212 */
[----:B------:R-:W-:Y:S01]  /*07a0*/  @!P4 FMUL R5, R5, 16777216 ;  /* 0x4b8000000505c820 */ /* 0x000fe20000400000 */
[----:B------:R-:W-:Y:S01]  /*07b0*/  @!P1 FMUL R13, R13, 16777216 ;  /* 0x4b8000000d0d9820 */ /* 0x000fe20000400000 */
[----:B0-----:R-:W-:-:S04]  /*07c0*/  IMAD.WIDE R8, R3, 0x4, R28 ;  /* 0x0000000403087825 */ /* 0x001fc800078e021c */
[----:B----4-:R-:W-:Y:S01]  /*07d0*/  FMUL R13, R10, R13 ;  /* 0x0000000d0a0d7220 */ /* 0x010fe20000400000 */
[----:B-----5:R-:W-:Y:S01]  /*07e0*/  FMUL R24, R24, R5 ;  /* 0x0000000518187220 */ /* 0x020fe20000400000 */
[----:B------:R-:W2:Y:S04]  /*07f0*/  LDG.E.EL.128 R8, desc[UR4][R8.64] ;  /* 0x0000000408087981 */ /* 0x000ea8000c2e1d00 */
[----:B------:R-:W2:Y:S01]  /*0800*/  LDG.E.EL.128 R4, desc[UR4][R6.64] ;  /* 0x0000000406047981 */ /* 0x000ea2000c2e1d00 */
[----:B------:R-:W-:-:S04]  /*0810*/  IMAD.WIDE R18, R0, 0x4, R18 ;  /* 0x0000000400127825 */ /* 0x000fc800078e0212 */
[----:B------:R-:W-:-:S04]  /*0820*/  IMAD.WIDE R16, R0, 0x4, R28 ;  /* 0x0000000400107825 */ /* 0x000fc800078e021c */
[----:B------:R-:W-:Y:S01]  /*0830*/  FMUL R0, R25, R14 ;  /* 0x0000000e19007220 */ /* 0x000fe20000400000 */
[----:B------:R-:W-:Y:S01]  /*0840*/  FMUL R3, R12, R15 ;  /* 0x0000000f0c037220 */ /* 0x000fe20000400000 */
[----:B------:R-:W-:Y:S02]  /*0850*/  FMUL R25, R26, R13 ;  /* 0x0000000d1a197220 */ /* 0x000fe40000400000 */
[----:B------:R-:W3:Y:S04]  /*0860*/  LDG.E.EL.128 R12, desc[UR4][R18.64] ;  /* 0x00000004120c7981 */ /* 0x000ee8000c2e1d00 */
[----:B------:R-:W3:Y:S01]  /*0870*/  LDG.E.EL.128 R16, desc[UR4][R16.64] ;  /* 0x0000000410107981 */ /* 0x000ee2000c2e1d00 */
[----:B------:R-:W-:Y:S01]  /*0880*/  FMUL R24, R23, R24 ;  /* 0x0000001817187220 */ /* 0x000fe20000400000 */
[----:B--2---:R-:W-:-:S02]  /*0890*/  FFMA R4, R4, R27, R8 ;  /* 0x0000001b04047223 */ /* 0x004fc40000000008 */
[----:B------:R-:W0:Y:S01]  /*08a0*/  LDC.64 R26, c[0x0][0x238] ;  /* 0x00008e00ff1a7b82 */ /* 0x000e220000000a00 */
[----:B------:R-:W-:Y:S01]  /*08b0*/  FFMA R5, R5, R22, R9 ;  /* 0x0000001605057223 */ /* 0x000fe20000000009 */
[----:B------:R-:W-:Y:S01]  /*08c0*/  FFMA R6, R6, R21, R10 ;  /* 0x0000001506067223 */ /* 0x000fe2000000000a */
[----:B------:R-:W-:Y:S01]  /*08d0*/  FFMA R7, R7, R20, R11 ;  /* 0x0000001407077223 */ /* 0x000fe2000000000b */
[----:B---3--:R-:W-:Y:S01]  /*08e0*/  FFMA R12, R12, R3, R16 ;  /* 0x000000030c0c7223 */ /* 0x008fe20000000010 */
[----:B------:R-:W-:Y:S01]  /*08f0*/  FFMA R13, R13, R0, R17 ;  /* 0x000000000d0d7223 */ /* 0x000fe20000000011 */
[----:B------:R-:W-:Y:S01]  /*0900*/  FFMA R14, R14, R25, R18 ;  /* 0x000000190e0e7223 */ /* 0x000fe20000000012 */
[----:B------:R-:W-:Y:S01]  /*0910*/  FFMA R15, R15, R24, R19 ;  /* 0x000000180f0f7223 */ /* 0x000fe20000000013 */
[----:B0-----:R-:W-:-:S05]  /*0920*/  IMAD.WIDE R26, R2, 0x4, R26 ;  /* 0x00000004021a7825 */ /* 0x001fca00078e021a */
[----:B------:R-:W-:Y:S04]  /*0930*/  STG.E.128 desc[UR4][R26.64], R4 ;  /* 0x000000041a007986 */ /* 0x000fe8000c101d04 */
[----:B------:R-:W-:Y:S01]  /*0940*/  STG.E.128 desc[UR4][R26.64+0x800], R12 ;  /* 0x0008000c1a007986 */ /* 0x000fe2000c101d04 */
[----:B------:R-:W-:Y:S05]  /*0950*/  EXIT ;  /* 0x000000000000794d */ /* 0x000fea0003800000 */
.L_x_0:
[----:B------:R-:W-:-:S00]  /*0960*/  BRA `(.L_x_0) ;  /* 0xfffffffc00fc7947 */ /* 0x000fc0000383ffff */
[----:B------:R-:W-:-:S00]  /*0970*/  NOP ;  /* 0x0000000000007918 */ /* 0x000fc00000000000 */
        /* <DEDUP_REMOVED lines=8> */
.L_x_1:


//--------------------- .nv.global.init           --------------------------
	.section	.nv.global.init,"aw",@progbits
.nv.global.init:
	.type		_$_str,@object
	.size		_$_str,(_$_str_$_2 - _$_str)
_$_str:
        /*0000*/ 	.byte	0x5f, 0x5f, 0x43, 0x55, 0x44, 0x41, 0x5f, 0x46, 0x54, 0x5a, 0x00
	.type		_$_str_$_2,@object
	.size		_$_str_$_2,(.L_1 - _$_str_$_2)
_$_str_$_2:
        /*000b*/ 	.byte	0x5f, 0x5f, 0x43, 0x55, 0x44, 0x41, 0x5f, 0x50, 0x52, 0x45, 0x43, 0x5f, 0x53, 0x51, 0x52, 0x54
        /*001b*/ 	.byte	0x00
.L_1:


//--------------------- .nv.constant0.triton_poi_fused__native_batch_norm_legit_no_training_14 --------------------------
	.section	.nv.constant0.triton_poi_fused__native_batch_norm_legit_no_training_14,"a",@progbits
	.sectionflags	@""
	.align	4
.nv.constant0.triton_poi_fused__native_batch_norm_legit_no_training_14:
	.zero		580
